//
// Generated by NVIDIA NVVM Compiler
//
// Compiler Build ID: CL-36424714
// Cuda compilation tools, release 13.0, V13.0.88
// Based on NVVM 20.0.0
//

.version 9.0
.target sm_100
.address_size 64

	// .globl	_Z12gInitVectorsPdS_

.visible .entry _Z12gInitVectorsPdS_(
	.param .u64 .ptr .align 1 _Z12gInitVectorsPdS__param_0,
	.param .u64 .ptr .align 1 _Z12gInitVectorsPdS__param_1
)
{
	.reg .pred 	%p<2>;
	.reg .b32 	%r<20>;
	.reg .b64 	%rd<8>;
	.reg .b64 	%fd<20>;

	ld.param.u64 	%rd3, [_Z12gInitVectorsPdS__param_0];
	ld.param.u64 	%rd4, [_Z12gInitVectorsPdS__param_1];
	cvta.to.global.u64 	%rd1, %rd4;
	cvta.to.global.u64 	%rd2, %rd3;
	mov.b32 	%r19, 0;
	mov.f64 	%fd19, 0d0000000000000000;
$L__BB0_1:
	mul.wide.u32 	%rd5, %r19, 8;
	add.s64 	%rd6, %rd2, %rd5;
	st.global.f64 	[%rd6], %fd19;
	add.s64 	%rd7, %rd1, %rd5;
	st.global.f64 	[%rd7], %fd19;
	add.s32 	%r4, %r19, 1;
	cvt.rn.f64.u32 	%fd4, %r4;
	st.global.f64 	[%rd6+8], %fd4;
	st.global.f64 	[%rd7+8], %fd4;
	add.s32 	%r5, %r19, 2;
	cvt.rn.f64.u32 	%fd5, %r5;
	st.global.f64 	[%rd6+16], %fd5;
	st.global.f64 	[%rd7+16], %fd5;
	add.s32 	%r6, %r19, 3;
	cvt.rn.f64.u32 	%fd6, %r6;
	st.global.f64 	[%rd6+24], %fd6;
	st.global.f64 	[%rd7+24], %fd6;
	add.s32 	%r7, %r19, 4;
	cvt.rn.f64.u32 	%fd7, %r7;
	st.global.f64 	[%rd6+32], %fd7;
	st.global.f64 	[%rd7+32], %fd7;
	add.s32 	%r8, %r19, 5;
	cvt.rn.f64.u32 	%fd8, %r8;
	st.global.f64 	[%rd6+40], %fd8;
	st.global.f64 	[%rd7+40], %fd8;
	add.s32 	%r9, %r19, 6;
	cvt.rn.f64.u32 	%fd9, %r9;
	st.global.f64 	[%rd6+48], %fd9;
	st.global.f64 	[%rd7+48], %fd9;
	add.s32 	%r10, %r19, 7;
	cvt.rn.f64.u32 	%fd10, %r10;
	st.global.f64 	[%rd6+56], %fd10;
	st.global.f64 	[%rd7+56], %fd10;
	add.s32 	%r11, %r19, 8;
	cvt.rn.f64.u32 	%fd11, %r11;
	st.global.f64 	[%rd6+64], %fd11;
	st.global.f64 	[%rd7+64], %fd11;
	add.s32 	%r12, %r19, 9;
	cvt.rn.f64.u32 	%fd12, %r12;
	st.global.f64 	[%rd6+72], %fd12;
	st.global.f64 	[%rd7+72], %fd12;
	add.s32 	%r13, %r19, 10;
	cvt.rn.f64.u32 	%fd13, %r13;
	st.global.f64 	[%rd6+80], %fd13;
	st.global.f64 	[%rd7+80], %fd13;
	add.s32 	%r14, %r19, 11;
	cvt.rn.f64.u32 	%fd14, %r14;
	st.global.f64 	[%rd6+88], %fd14;
	st.global.f64 	[%rd7+88], %fd14;
	add.s32 	%r15, %r19, 12;
	cvt.rn.f64.u32 	%fd15, %r15;
	st.global.f64 	[%rd6+96], %fd15;
	st.global.f64 	[%rd7+96], %fd15;
	add.s32 	%r16, %r19, 13;
	cvt.rn.f64.u32 	%fd16, %r16;
	st.global.f64 	[%rd6+104], %fd16;
	st.global.f64 	[%rd7+104], %fd16;
	add.s32 	%r17, %r19, 14;
	cvt.rn.f64.u32 	%fd17, %r17;
	st.global.f64 	[%rd6+112], %fd17;
	st.global.f64 	[%rd7+112], %fd17;
	add.s32 	%r18, %r19, 15;
	cvt.rn.f64.u32 	%fd18, %r18;
	st.global.f64 	[%rd6+120], %fd18;
	st.global.f64 	[%rd7+120], %fd18;
	add.f64 	%fd19, %fd19, 0d4030000000000000;
	add.s32 	%r19, %r19, 16;
	setp.ne.s32 	%p1, %r19, 1048576;
	@%p1 bra 	$L__BB0_1;
	ret;

}
	// .globl	_Z15gVectorAdditionPdS_S_i
.visible .entry _Z15gVectorAdditionPdS_S_i(
	.param .u64 .ptr .align 1 _Z15gVectorAdditionPdS_S_i_param_0,
	.param .u64 .ptr .align 1 _Z15gVectorAdditionPdS_S_i_param_1,
	.param .u64 .ptr .align 1 _Z15gVectorAdditionPdS_S_i_param_2,
	.param .u32 _Z15gVectorAdditionPdS_S_i_param_3
)
{
	.reg .pred 	%p<6>;
	.reg .b32 	%r<26>;
	.reg .b64 	%rd<25>;
	.reg .b64 	%fd<16>;

	ld.param.u64 	%rd4, [_Z15gVectorAdditionPdS_S_i_param_0];
	ld.param.u64 	%rd5, [_Z15gVectorAdditionPdS_S_i_param_1];
	ld.param.u64 	%rd6, [_Z15gVectorAdditionPdS_S_i_param_2];
	ld.param.u32 	%r11, [_Z15gVectorAdditionPdS_S_i_param_3];
	cvta.to.global.u64 	%rd1, %rd6;
	cvta.to.global.u64 	%rd2, %rd5;
	cvta.to.global.u64 	%rd3, %rd4;
	mov.u32 	%r24, %tid.x;
	add.s32 	%r12, %r24, %r11;
	max.s32 	%r13, %r12, 1048576;
	setp.lt.s32 	%p1, %r12, 1048576;
	selp.u32 	%r14, 1, 0, %p1;
	add.s32 	%r15, %r12, %r14;
	sub.s32 	%r16, %r13, %r15;
	div.u32 	%r17, %r16, %r11;
	add.s32 	%r2, %r17, %r14;
	and.b32  	%r18, %r2, 3;
	setp.eq.s32 	%p2, %r18, 3;
	@%p2 bra 	$L__BB1_3;
	add.s32 	%r19, %r2, 1;
	and.b32  	%r20, %r19, 3;
	neg.s32 	%r22, %r20;
$L__BB1_2:
	.pragma "nounroll";
	mul.wide.s32 	%rd7, %r24, 8;
	add.s64 	%rd8, %rd1, %rd7;
	add.s64 	%rd9, %rd2, %rd7;
	add.s64 	%rd10, %rd3, %rd7;
	ld.global.f64 	%fd1, [%rd10];
	ld.global.f64 	%fd2, [%rd9];
	add.f64 	%fd3, %fd1, %fd2;
	st.global.f64 	[%rd8], %fd3;
	add.s32 	%r24, %r24, %r11;
	add.s32 	%r22, %r22, 1;
	setp.ne.s32 	%p3, %r22, 0;
	@%p3 bra 	$L__BB1_2;
$L__BB1_3:
	setp.lt.u32 	%p4, %r2, 3;
	@%p4 bra 	$L__BB1_6;
	mul.wide.s32 	%rd15, %r11, 8;
	shl.b32 	%r21, %r11, 2;
$L__BB1_5:
	mul.wide.s32 	%rd11, %r24, 8;
	add.s64 	%rd12, %rd3, %rd11;
	ld.global.f64 	%fd4, [%rd12];
	add.s64 	%rd13, %rd2, %rd11;
	ld.global.f64 	%fd5, [%rd13];
	add.f64 	%fd6, %fd4, %fd5;
	add.s64 	%rd14, %rd1, %rd11;
	st.global.f64 	[%rd14], %fd6;
	add.s64 	%rd16, %rd12, %rd15;
	ld.global.f64 	%fd7, [%rd16];
	add.s64 	%rd17, %rd13, %rd15;
	ld.global.f64 	%fd8, [%rd17];
	add.f64 	%fd9, %fd7, %fd8;
	add.s64 	%rd18, %rd14, %rd15;
	st.global.f64 	[%rd18], %fd9;
	add.s64 	%rd19, %rd16, %rd15;
	ld.global.f64 	%fd10, [%rd19];
	add.s64 	%rd20, %rd17, %rd15;
	ld.global.f64 	%fd11, [%rd20];
	add.f64 	%fd12, %fd10, %fd11;
	add.s64 	%rd21, %rd18, %rd15;
	st.global.f64 	[%rd21], %fd12;
	add.s64 	%rd22, %rd19, %rd15;
	ld.global.f64 	%fd13, [%rd22];
	add.s64 	%rd23, %rd20, %rd15;
	ld.global.f64 	%fd14, [%rd23];
	add.f64 	%fd15, %fd13, %fd14;
	add.s64 	%rd24, %rd21, %rd15;
	st.global.f64 	[%rd24], %fd15;
	add.s32 	%r24, %r21, %r24;
	setp.lt.s32 	%p5, %r24, 1048576;
	@%p5 bra 	$L__BB1_5;
$L__BB1_6:
	ret;

}


// ===== COMPILED SASS (sm_100) =====

	.target	sm_100

	.elftype	@"ET_EXEC"


//--------------------- .note.nv.tkinfo           --------------------------
	.section	.note.nv.tkinfo,"",@"SHT_NOTE"
	.sectionflags	@"SHF_NOTE_NV_TKINFO"
	.tkinfo
        /*0018*/ 	.word	0x00000002
        /*0030*/ 	.string	""
        /*0030*/ 	.string	"ptxas"
        /*0030*/ 	.string	"Cuda compilation tools, release 13.0, V13.0.88"
        /*0030*/ 	.string	"Build cuda_13.0.r13.0/compiler.36424714_0"
        /*0030*/ 	.string	"-arch sm_100 -m 64 "



//--------------------- .note.nv.cuinfo           --------------------------
	.section	.note.nv.cuinfo,"",@"SHT_NOTE"
	.sectionflags	@"SHF_NOTE_NV_CUINFO"
        /*0018*/ 	.short	0x0002
        /*001a*/ 	.short	0x0064
        /*001c*/ 	.short	0x0082
	.zero		2


//--------------------- .nv.info                  --------------------------
	.section	.nv.info,"",@"SHT_CUDA_INFO"
	.align	4


	//----- nvinfo : EIATTR_REGCOUNT
	.align		4
        /*0000*/ 	.byte	0x04, 0x2f
        /*0002*/ 	.short	(.L_1 - .L_0)
	.align		4
.L_0:
        /*0004*/ 	.word	index@(_Z12gInitVectorsPdS_)
        /*0008*/ 	.word	0x00000020


	//----- nvinfo : EIATTR_FRAME_SIZE
	.align		4
.L_1:
        /*000c*/ 	.byte	0x04, 0x11
        /*000e*/ 	.short	(.L_3 - .L_2)
	.align		4
.L_2:
        /*0010*/ 	.word	index@(_Z12gInitVectorsPdS_)
        /*0014*/ 	.word	0x00000000


	//----- nvinfo : EIATTR_REGCOUNT
	.align		4
.L_3:
        /*0018*/ 	.byte	0x04, 0x2f
        /*001a*/ 	.short	(.L_5 - .L_4)
	.align		4
.L_4:
        /*001c*/ 	.word	index@(_Z15gVectorAdditionPdS_S_i)
        /*0020*/ 	.word	0x0000001a


	//----- nvinfo : EIATTR_FRAME_SIZE
	.align		4
.L_5:
        /*0024*/ 	.byte	0x04, 0x11
        /*0026*/ 	.short	(.L_7 - .L_6)
	.align		4
.L_6:
        /*0028*/ 	.word	index@(_Z15gVectorAdditionPdS_S_i)
        /*002c*/ 	.word	0x00000000


	//----- nvinfo : EIATTR_MIN_STACK_SIZE
	.align		4
.L_7:
        /*0030*/ 	.byte	0x04, 0x12
        /*0032*/ 	.short	(.L_9 - .L_8)
	.align		4
.L_8:
        /*0034*/ 	.word	index@(_Z15gVectorAdditionPdS_S_i)
        /*0038*/ 	.word	0x00000000


	//----- nvinfo : EIATTR_MIN_STACK_SIZE
	.align		4
.L_9:
        /*003c*/ 	.byte	0x04, 0x12
        /*003e*/ 	.short	(.L_11 - .L_10)
	.align		4
.L_10:
        /*0040*/ 	.word	index@(_Z12gInitVectorsPdS_)
        /*0044*/ 	.word	0x00000000
.L_11:


//--------------------- .nv.compat                --------------------------
	.section	.nv.compat,"",@"SHT_CUDA_COMPAT_INFO"
	.align	4
        /*0000*/ 	.byte	0x02, 0x09, 0x00, 0x00, 0x02, 0x02, 0x01, 0x00, 0x02, 0x05, 0x05, 0x00, 0x03, 0x07, 0x01, 0x01
        /*0010*/ 	.byte	0x02, 0x03, 0x00, 0x00, 0x02, 0x06, 0x01, 0x00, 0x04, 0x0b, 0x08, 0x00, 0x01, 0x00, 0x00, 0x00
        /*0020*/ 	.byte	0x00, 0x00, 0x00, 0x00


//--------------------- .nv.info._Z15gVectorAdditionPdS_S_i --------------------------
	.section	.nv.info._Z15gVectorAdditionPdS_S_i,"",@"SHT_CUDA_INFO"
	.sectionflags	@""
	.align	4


	//----- nvinfo : EIATTR_CUDA_API_VERSION
	.align		4
        /*0000*/ 	.byte	0x04, 0x37
        /*0002*/ 	.short	(.L_13 - .L_12)
.L_12:
        /*0004*/ 	.word	0x00000082


	//----- nvinfo : EIATTR_KPARAM_INFO
	.align		4
.L_13:
        /*0008*/ 	.byte	0x04, 0x17
        /*000a*/ 	.short	(.L_15 - .L_14)
.L_14:
        /*000c*/ 	.word	0x00000000
        /*0010*/ 	.short	0x0003
        /*0012*/ 	.short	0x0018
        /*0014*/ 	.byte	0x00, 0xf0, 0x11, 0x00


	//----- nvinfo : EIATTR_KPARAM_INFO
	.align		4
.L_15:
        /*0018*/ 	.byte	0x04, 0x17
        /*001a*/ 	.short	(.L_17 - .L_16)
.L_16:
        /*001c*/ 	.word	0x00000000
        /*0020*/ 	.short	0x0002
        /*0022*/ 	.short	0x0010
        /*0024*/ 	.byte	0x00, 0xf5, 0x21, 0x00


	//----- nvinfo : EIATTR_KPARAM_INFO
	.align		4
.L_17:
        /*0028*/ 	.byte	0x04, 0x17
        /*002a*/ 	.short	(.L_19 - .L_18)
.L_18:
        /*002c*/ 	.word	0x00000000
        /*0030*/ 	.short	0x0001
        /*0032*/ 	.short	0x0008
        /*0034*/ 	.byte	0x00, 0xf5, 0x21, 0x00


	//----- nvinfo : EIATTR_KPARAM_INFO
	.align		4
.L_19:
        /*0038*/ 	.byte	0x04, 0x17
        /*003a*/ 	.short	(.L_21 - .L_20)
.L_20:
        /*003c*/ 	.word	0x00000000
        /*0040*/ 	.short	0x0000
        /*0042*/ 	.short	0x0000
        /*0044*/ 	.byte	0x00, 0xf5, 0x21, 0x00


	//----- nvinfo : EIATTR_SPARSE_MMA_MASK
	.align		4
.L_21:
        /*0048*/ 	.byte	0x03, 0x50
        /*004a*/ 	.short	0x0000


	//----- nvinfo : EIATTR_MAXREG_COUNT
	.align		4
        /*004c*/ 	.byte	0x03, 0x1b
        /*004e*/ 	.short	0x00ff


	//----- nvinfo : EIATTR_MERCURY_ISA_VERSION
	.align		4
        /*0050*/ 	.byte	0x03, 0x5f
        /*0052*/ 	.short	0x0101


	//----- nvinfo : EIATTR_VRC_CTA_INIT_COUNT
	.align		4
        /*0054*/ 	.byte	0x02, 0x4a
	.zero		1
	.zero		1


	//----- nvinfo : EIATTR_EXIT_INSTR_OFFSETS
	.align		4
        /*0058*/ 	.byte	0x04, 0x1c
        /*005a*/ 	.short	(.L_23 - .L_22)


	//   ....[0]....
.L_22:
        /*005c*/ 	.word	0x00000330


	//   ....[1]....
        /*0060*/ 	.word	0x00000560


	//----- nvinfo : EIATTR_CRS_STACK_SIZE
	.align		4
.L_23:
        /*0064*/ 	.byte	0x04, 0x1e
        /*0066*/ 	.short	(.L_25 - .L_24)
.L_24:
        /*0068*/ 	.word	0x00000000


	//----- nvinfo : EIATTR_CBANK_PARAM_SIZE
	.align		4
.L_25:
        /*006c*/ 	.byte	0x03, 0x19
        /*006e*/ 	.short	0x001c


	//----- nvinfo : EIATTR_PARAM_CBANK
	.align		4
        /*0070*/ 	.byte	0x04, 0x0a
        /*0072*/ 	.short	(.L_27 - .L_26)
	.align		4
.L_26:
        /*0074*/ 	.word	index@(.nv.constant0._Z15gVectorAdditionPdS_S_i)
        /*0078*/ 	.short	0x0380
        /*007a*/ 	.short	0x001c


	//----- nvinfo : EIATTR_SW_WAR
	.align		4
.L_27:
        /*007c*/ 	.byte	0x04, 0x36
        /*007e*/ 	.short	(.L_29 - .L_28)
.L_28:
        /*0080*/ 	.word	0x00000008
.L_29:


//--------------------- .nv.info._Z12gInitVectorsPdS_ --------------------------
	.section	.nv.info._Z12gInitVectorsPdS_,"",@"SHT_CUDA_INFO"
	.sectionflags	@""
	.align	4


	//----- nvinfo : EIATTR_CUDA_API_VERSION
	.align		4
        /*0000*/ 	.byte	0x04, 0x37
        /*0002*/ 	.short	(.L_31 - .L_30)
.L_30:
        /*0004*/ 	.word	0x00000082


	//----- nvinfo : EIATTR_KPARAM_INFO
	.align		4
.L_31:
        /*0008*/ 	.byte	0x04, 0x17
        /*000a*/ 	.short	(.L_33 - .L_32)
.L_32:
        /*000c*/ 	.word	0x00000000
        /*0010*/ 	.short	0x0001
        /*0012*/ 	.short	0x0008
        /*0014*/ 	.byte	0x00, 0xf5, 0x21, 0x00


	//----- nvinfo : EIATTR_KPARAM_INFO
	.align		4
.L_33:
        /*0018*/ 	.byte	0x04, 0x17
        /*001a*/ 	.short	(.L_35 - .L_34)
.L_34:
        /*001c*/ 	.word	0x00000000
        /*0020*/ 	.short	0x0000
        /*0022*/ 	.short	0x0000
        /*0024*/ 	.byte	0x00, 0xf5, 0x21, 0x00


	//----- nvinfo : EIATTR_SPARSE_MMA_MASK
	.align		4
.L_35:
        /*0028*/ 	.byte	0x03, 0x50
        /*002a*/ 	.short	0x0000


	//----- nvinfo : EIATTR_MAXREG_COUNT
	.align		4
        /*002c*/ 	.byte	0x03, 0x1b
        /*002e*/ 	.short	0x00ff


	//----- nvinfo : EIATTR_MERCURY_ISA_VERSION
	.align		4
        /*0030*/ 	.byte	0x03, 0x5f
        /*0032*/ 	.short	0x0101


	//----- nvinfo : EIATTR_VRC_CTA_INIT_COUNT
	.align		4
        /*0034*/ 	.byte	0x02, 0x4a
	.zero		1
	.zero		1


	//----- nvinfo : EIATTR_EXIT_INSTR_OFFSETS
	.align		4
        /*0038*/ 	.byte	0x04, 0x1c
        /*003a*/ 	.short	(.L_37 - .L_36)


	//   ....[0]....
.L_36:
        /*003c*/ 	.word	0x000004a0


	//----- nvinfo : EIATTR_CBANK_PARAM_SIZE
	.align		4
.L_37:
        /*0040*/ 	.byte	0x03, 0x19
        /*0042*/ 	.short	0x0010


	//----- nvinfo : EIATTR_PARAM_CBANK
	.align		4
        /*0044*/ 	.byte	0x04, 0x0a
        /*0046*/ 	.short	(.L_39 - .L_38)
	.align		4
.L_38:
        /*0048*/ 	.word	index@(.nv.constant0._Z12gInitVectorsPdS_)
        /*004c*/ 	.short	0x0380
        /*004e*/ 	.short	0x0010


	//----- nvinfo : EIATTR_SW_WAR
	.align		4
.L_39:
        /*0050*/ 	.byte	0x04, 0x36
        /*0052*/ 	.short	(.L_41 - .L_40)
.L_40:
        /*0054*/ 	.word	0x00000008
.L_41:


//--------------------- .nv.callgraph             --------------------------
	.section	.nv.callgraph,"",@"SHT_CUDA_CALLGRAPH"
	.align	4
	.sectionentsize	8
	.align		4
        /*0000*/ 	.word	0x00000000
	.align		4
        /*0004*/ 	.word	0xffffffff
	.align		4
        /*0008*/ 	.word	0x00000000
	.align		4
        /*000c*/ 	.word	0xfffffffe
	.align		4
        /*0010*/ 	.word	0x00000000
	.align		4
        /*0014*/ 	.word	0xfffffffd
	.align		4
        /*0018*/ 	.word	0x00000000
	.align		4
        /*001c*/ 	.word	0xfffffffc


//--------------------- .text._Z15gVectorAdditionPdS_S_i --------------------------
	.section	.text._Z15gVectorAdditionPdS_S_i,"ax",@progbits
	.align	128
        .global         _Z15gVectorAdditionPdS_S_i
        .type           _Z15gVectorAdditionPdS_S_i,@function
        .size           _Z15gVectorAdditionPdS_S_i,(.L_x_7 - _Z15gVectorAdditionPdS_S_i)
        .other          _Z15gVectorAdditionPdS_S_i,@"STO_CUDA_ENTRY STV_DEFAULT"
_Z15gVectorAdditionPdS_S_i:
.text._Z15gVectorAdditionPdS_S_i:
[----:B------:R-:W-:Y:S08]  /*0000*/  LDC R1, c[0x0][0x37c] ;  /* 0x0000df00ff017b82 */ /* 0x000ff00000000800 */
[----:B------:R-:W0:Y:S01]  /*0010*/  LDC R0, c[0x0][0x398] ;  /* 0x0000e600ff007b82 */ /* 0x000e220000000800 */
[----:B------:R-:W1:Y:S01]  /*0020*/  S2R R3, SR_TID.X ;  /* 0x0000000000037919 */ /* 0x000e620000002100 */
[----:B------:R-:W2:Y:S01]  /*0030*/  LDCU.64 UR4, c[0x0][0x358] ;  /* 0x00006b00ff0477ac */ /* 0x000ea20008000a00 */
[----:B------:R-:W-:Y:S01]  /*0040*/  BSSY.RECONVERGENT B0, `(.L_x_0) ;  /* 0x000002e000007945 */ /* 0x000fe20003800200 */
[----:B0-----:R-:W0:Y:S01]  /*0050*/  I2F.U32.RP R8, R0 ;  /* 0x0000000000087306 */ /* 0x001e220000209000 */
[----:B------:R-:W-:Y:S01]  /*0060*/  ISETP.NE.U32.AND P2, PT, R0, RZ, PT ;  /* 0x000000ff0000720c */ /* 0x000fe20003f45070 */
[----:B-1----:R-:W-:-:S05]  /*0070*/  IMAD.IADD R2, R3, 0x1, R0 ;  /* 0x0000000103027824 */ /* 0x002fca00078e0200 */
[C---:B------:R-:W-:Y:S01]  /*0080*/  ISETP.GE.AND P0, PT, R2.reuse, 0x100000, PT ;  /* 0x001000000200780c */ /* 0x040fe20003f06270 */
[----:B0-----:R-:W0:Y:S01]  /*0090*/  MUFU.RCP R8, R8 ;  /* 0x0000000800087308 */ /* 0x001e220000001000 */
[----:B------:R-:W-:Y:S02]  /*00a0*/  VIMNMX R7, PT, PT, R2, 0x100000, !PT ;  /* 0x0010000002077848 */ /* 0x000fe40007fe0100 */
[----:B------:R-:W-:-:S04]  /*00b0*/  SEL R6, RZ, 0x1, P0 ;  /* 0x00000001ff067807 */ /* 0x000fc80000000000 */
[----:B------:R-:W-:Y:S02]  /*00c0*/  IADD3 R7, PT, PT, R7, -R2, -R6 ;  /* 0x8000000207077210 */ /* 0x000fe40007ffe806 */
[----:B0-----:R-:W-:-:S04]  /*00d0*/  IADD3 R4, PT, PT, R8, 0xffffffe, RZ ;  /* 0x0ffffffe08047810 */ /* 0x001fc80007ffe0ff */
[----:B------:R0:W1:Y:S02]  /*00e0*/  F2I.FTZ.U32.TRUNC.NTZ R5, R4 ;  /* 0x0000000400057305 */ /* 0x000064000021f000 */
[----:B0-----:R-:W-:Y:S01]  /*00f0*/  HFMA2 R4, -RZ, RZ, 0, 0 ;  /* 0x00000000ff047431 */ /* 0x001fe200000001ff */
[----:B-1----:R-:W-:-:S05]  /*0100*/  IADD3 R9, PT, PT, RZ, -R5, RZ ;  /* 0x80000005ff097210 */ /* 0x002fca0007ffe0ff */
[----:B------:R-:W-:-:S04]  /*0110*/  IMAD R9, R9, R0, RZ ;  /* 0x0000000009097224 */ /* 0x000fc800078e02ff */
[----:B------:R-:W-:-:S06]  /*0120*/  IMAD.HI.U32 R8, R5, R9, R4 ;  /* 0x0000000905087227 */ /* 0x000fcc00078e0004 */
[----:B------:R-:W-:-:S05]  /*0130*/  IMAD.HI.U32 R5, R8, R7, RZ ;  /* 0x0000000708057227 */ /* 0x000fca00078e00ff */
[----:B------:R-:W-:-:S05]  /*0140*/  IADD3 R2, PT, PT, -R5, RZ, RZ ;  /* 0x000000ff05027210 */ /* 0x000fca0007ffe1ff */
[----:B------:R-:W-:-:S05]  /*0150*/  IMAD R7, R0, R2, R7 ;  /* 0x0000000200077224 */ /* 0x000fca00078e0207 */
[----:B------:R-:W-:-:S13]  /*0160*/  ISETP.GE.U32.AND P0, PT, R7, R0, PT ;  /* 0x000000000700720c */ /* 0x000fda0003f06070 */
[----:B------:R-:W-:Y:S01]  /*0170*/  @P0 IMAD.IADD R7, R7, 0x1, -R0 ;  /* 0x0000000107070824 */ /* 0x000fe200078e0a00 */
[----:B------:R-:W-:-:S04]  /*0180*/  @P0 IADD3 R5, PT, PT, R5, 0x1, RZ ;  /* 0x0000000105050810 */ /* 0x000fc80007ffe0ff */
[----:B------:R-:W-:-:S13]  /*0190*/  ISETP.GE.U32.AND P1, PT, R7, R0, PT ;  /* 0x000000000700720c */ /* 0x000fda0003f26070 */
[----:B------:R-:W-:Y:S02]  /*01a0*/  @P1 IADD3 R5, PT, PT, R5, 0x1, RZ ;  /* 0x0000000105051810 */ /* 0x000fe40007ffe0ff */
[----:B------:R-:W-:-:S05]  /*01b0*/  @!P2 LOP3.LUT R5, RZ, R0, RZ, 0x33, !PT ;  /* 0x00000000ff05a212 */ /* 0x000fca00078e33ff */
[----:B------:R-:W-:-:S05]  /*01c0*/  IMAD.IADD R2, R6, 0x1, R5 ;  /* 0x0000000106027824 */ /* 0x000fca00078e0205 */
[C---:B------:R-:W-:Y:S02]  /*01d0*/  LOP3.LUT R4, R2.reuse, 0x3, RZ, 0xc0, !PT ;  /* 0x0000000302047812 */ /* 0x040fe400078ec0ff */
[----:B------:R-:W-:Y:S02]  /*01e0*/  ISETP.GE.U32.AND P1, PT, R2, 0x3, PT ;  /* 0x000000030200780c */ /* 0x000fe40003f26070 */
[----:B------:R-:W-:-:S13]  /*01f0*/  ISETP.NE.AND P0, PT, R4, 0x3, PT ;  /* 0x000000030400780c */ /* 0x000fda0003f05270 */
[----:B--2---:R-:W-:Y:S05]  /*0200*/  @!P0 BRA `(.L_x_1) ;  /* 0x0000000000448947 */ /* 0x004fea0003800000 */
[----:B------:R-:W0:Y:S01]  /*0210*/  LDC.64 R8, c[0x0][0x390] ;  /* 0x0000e400ff087b82 */ /* 0x000e220000000a00 */
[----:B------:R-:W-:-:S04]  /*0220*/  IADD3 R2, PT, PT, R2, 0x1, RZ ;  /* 0x0000000102027810 */ /* 0x000fc80007ffe0ff */
[----:B------:R-:W-:-:S03]  /*0230*/  LOP3.LUT R2, R2, 0x3, RZ, 0xc0, !PT ;  /* 0x0000000302027812 */ /* 0x000fc600078ec0ff */
[----:B------:R-:W1:Y:S01]  /*0240*/  LDC.64 R6, c[0x0][0x380] ;  /* 0x0000e000ff067b82 */ /* 0x000e620000000a00 */
[----:B------:R-:W-:-:S07]  /*0250*/  IADD3 R2, PT, PT, -R2, RZ, RZ ;  /* 0x000000ff02027210 */ /* 0x000fce0007ffe1ff */
[----:B------:R-:W2:Y:S02]  /*0260*/  LDC.64 R4, c[0x0][0x388] ;  /* 0x0000e200ff047b82 */ /* 0x000ea40000000a00 */
.L_x_2:
[----:B--2---:R-:W-:-:S04]  /*0270*/  IMAD.WIDE R12, R3, 0x8, R4 ;  /* 0x00000008030c7825 */ /* 0x004fc800078e0204 */
[C---:B-1----:R-:W-:Y:S02]  /*0280*/  IMAD.WIDE R14, R3.reuse, 0x8, R6 ;  /* 0x00000008030e7825 */ /* 0x042fe400078e0206 */
[----:B------:R-:W2:Y:S04]  /*0290*/  LDG.E.64 R12, desc[UR4][R12.64] ;  /* 0x000000040c0c7981 */ /* 0x000ea8000c1e1b00 */
[----:B------:R-:W2:Y:S01]  /*02a0*/  LDG.E.64 R14, desc[UR4][R14.64] ;  /* 0x000000040e0e7981 */ /* 0x000ea2000c1e1b00 */
[C---:B0--3--:R-:W-:Y:S01]  /*02b0*/  IMAD.WIDE R10, R3.reuse, 0x8, R8 ;  /* 0x00000008030a7825 */ /* 0x049fe200078e0208 */
[----:B------:R-:W-:-:S03]  /*02c0*/  IADD3 R3, PT, PT, R3, R0, RZ ;  /* 0x0000000003037210 */ /* 0x000fc60007ffe0ff */
[----:B------:R-:W-:-:S05]  /*02d0*/  VIADD R2, R2, 0x1 ;  /* 0x0000000102027836 */ /* 0x000fca0000000000 */
[----:B------:R-:W-:Y:S01]  /*02e0*/  ISETP.NE.AND P0, PT, R2, RZ, PT ;  /* 0x000000ff0200720c */ /* 0x000fe20003f05270 */
[----:B--2---:R-:W-:-:S07]  /*02f0*/  DADD R16, R14, R12 ;  /* 0x000000000e107229 */ /* 0x004fce000000000c */
[----:B------:R3:W-:Y:S05]  /*0300*/  STG.E.64 desc[UR4][R10.64], R16 ;  /* 0x000000100a007986 */ /* 0x0007ea000c101b04 */
[----:B------:R-:W-:Y:S05]  /*0310*/  @P0 BRA `(.L_x_2) ;  /* 0xfffffffc00d40947 */ /* 0x000fea000383ffff */
.L_x_1:
[----:B------:R-:W-:Y:S05]  /*0320*/  BSYNC.RECONVERGENT B0 ;  /* 0x0000000000007941 */ /* 0x000fea0003800200 */
.L_x_0:
[----:B------:R-:W-:Y:S05]  /*0330*/  @!P1 EXIT ;  /* 0x000000000000994d */ /* 0x000fea0003800000 */
.L_x_3:
[----:B0-----:R-:W0:Y:S08]  /*0340*/  LDC.64 R4, c[0x0][0x380] ;  /* 0x0000e000ff047b82 */ /* 0x001e300000000a00 */
[----:B------:R-:W3:Y:S08]  /*0350*/  LDC.64 R6, c[0x0][0x388] ;  /* 0x0000e200ff067b82 */ /* 0x000ef00000000a00 */
[----:B------:R-:W1:Y:S01]  /*0360*/  LDC.64 R8, c[0x0][0x390] ;  /* 0x0000e400ff087b82 */ /* 0x000e620000000a00 */
[----:B0-----:R-:W-:-:S05]  /*0370*/  IMAD.WIDE R14, R3, 0x8, R4 ;  /* 0x00000008030e7825 */ /* 0x001fca00078e0204 */
[----:B------:R-:W2:Y:S01]  /*0380*/  LDG.E.64 R4, desc[UR4][R14.64] ;  /* 0x000000040e047981 */ /* 0x000ea2000c1e1b00 */
[----:B---3--:R-:W-:-:S05]  /*0390*/  IMAD.WIDE R16, R3, 0x8, R6 ;  /* 0x0000000803107825 */ /* 0x008fca00078e0206 */
[----:B------:R-:W2:Y:S01]  /*03a0*/  LDG.E.64 R6, desc[UR4][R16.64] ;  /* 0x0000000410067981 */ /* 0x000ea2000c1e1b00 */
[----:B------:R-:W-:-:S04]  /*03b0*/  IMAD.WIDE R10, R0, 0x8, R16 ;  /* 0x00000008000a7825 */ /* 0x000fc800078e0210 */
[----:B-1----:R-:W-:Y:S01]  /*03c0*/  IMAD.WIDE R22, R3, 0x8, R8 ;  /* 0x0000000803167825 */ /* 0x002fe200078e0208 */
[----:B--2---:R-:W-:-:S03]  /*03d0*/  DADD R4, R4, R6 ;  /* 0x0000000004047229 */ /* 0x004fc60000000006 */
[----:B------:R-:W-:-:S04]  /*03e0*/  IMAD.WIDE R6, R0, 0x8, R14 ;  /* 0x0000000800067825 */ /* 0x000fc800078e020e */
[----:B------:R0:W-:Y:S04]  /*03f0*/  STG.E.64 desc[UR4][R22.64], R4 ;  /* 0x0000000416007986 */ /* 0x0001e8000c101b04 */
[----:B------:R-:W2:Y:S04]  /*0400*/  LDG.E.64 R8, desc[UR4][R6.64] ;  /* 0x0000000406087981 */ /* 0x000ea8000c1e1b00 */
[----:B------:R-:W2:Y:S01]  /*0410*/  LDG.E.64 R12, desc[UR4][R10.64] ;  /* 0x000000040a0c7981 */ /* 0x000ea2000c1e1b00 */
[----:B------:R-:W-:-:S04]  /*0420*/  IMAD.WIDE R14, R0, 0x8, R6 ;  /* 0x00000008000e7825 */ /* 0x000fc800078e0206 */
[----:B------:R-:W-:Y:S01]  /*0430*/  IMAD.WIDE R18, R0, 0x8, R10 ;  /* 0x0000000800127825 */ /* 0x000fe200078e020a */
[----:B--2---:R-:W-:-:S03]  /*0440*/  DADD R8, R8, R12 ;  /* 0x0000000008087229 */ /* 0x004fc6000000000c */
[----:B------:R-:W-:-:S05]  /*0450*/  IMAD.WIDE R12, R0, 0x8, R22 ;  /* 0x00000008000c7825 */ /* 0x000fca00078e0216 */
[----:B------:R1:W-:Y:S04]  /*0460*/  STG.E.64 desc[UR4][R12.64], R8 ;  /* 0x000000080c007986 */ /* 0x0003e8000c101b04 */
[----:B------:R-:W2:Y:S04]  /*0470*/  LDG.E.64 R16, desc[UR4][R14.64] ;  /* 0x000000040e107981 */ /* 0x000ea8000c1e1b00 */
[----:B------:R-:W2:Y:S01]  /*0480*/  LDG.E.64 R20, desc[UR4][R18.64] ;  /* 0x0000000412147981 */ /* 0x000ea2000c1e1b00 */
[----:B0-----:R-:W-:-:S04]  /*0490*/  IMAD.WIDE R4, R0, 0x8, R12 ;  /* 0x0000000800047825 */ /* 0x001fc800078e020c */
[----:B------:R-:W-:-:S04]  /*04a0*/  IMAD.WIDE R6, R0, 0x8, R14 ;  /* 0x0000000800067825 */ /* 0x000fc800078e020e */
[----:B------:R-:W-:Y:S01]  /*04b0*/  IMAD.WIDE R10, R0, 0x8, R18 ;  /* 0x00000008000a7825 */ /* 0x000fe200078e0212 */
[----:B--2---:R-:W-:-:S07]  /*04c0*/  DADD R16, R16, R20 ;  /* 0x0000000010107229 */ /* 0x004fce0000000014 */
[----:B------:R0:W-:Y:S04]  /*04d0*/  STG.E.64 desc[UR4][R4.64], R16 ;  /* 0x0000001004007986 */ /* 0x0001e8000c101b04 */
[----:B------:R-:W2:Y:S04]  /*04e0*/  LDG.E.64 R6, desc[UR4][R6.64] ;  /* 0x0000000406067981 */ /* 0x000ea8000c1e1b00 */
[----:B------:R-:W2:Y:S01]  /*04f0*/  LDG.E.64 R10, desc[UR4][R10.64] ;  /* 0x000000040a0a7981 */ /* 0x000ea2000c1e1b00 */
[C---:B-1----:R-:W-:Y:S01]  /*0500*/  IMAD.WIDE R8, R0.reuse, 0x8, R4 ;  /* 0x0000000800087825 */ /* 0x042fe200078e0204 */
[----:B------:R-:W-:-:S04]  /*0510*/  LEA R3, R0, R3, 0x2 ;  /* 0x0000000300037211 */ /* 0x000fc800078e10ff */
[----:B------:R-:W-:Y:S01]  /*0520*/  ISETP.GE.AND P0, PT, R3, 0x100000, PT ;  /* 0x001000000300780c */ /* 0x000fe20003f06270 */
[----:B--2---:R-:W-:-:S07]  /*0530*/  DADD R20, R6, R10 ;  /* 0x0000000006147229 */ /* 0x004fce000000000a */
[----:B------:R0:W-:Y:S05]  /*0540*/  STG.E.64 desc[UR4][R8.64], R20 ;  /* 0x0000001408007986 */ /* 0x0001ea000c101b04 */
[----:B------:R-:W-:Y:S05]  /*0550*/  @!P0 BRA `(.L_x_3) ;  /* 0xfffffffc00788947 */ /* 0x000fea000383ffff */
[----:B------:R-:W-:Y:S05]  /*0560*/  EXIT ;  /* 0x000000000000794d */ /* 0x000fea0003800000 */
.L_x_4:
[----:B------:R-:W-:-:S00]  /*0570*/  BRA `(.L_x_4) ;  /* 0xfffffffc00fc7947 */ /* 0x000fc0000383ffff */
[----:B------:R-:W-:-:S00]  /*0580*/  NOP ;  /* 0x0000000000007918 */ /* 0x000fc00000000000 */
[----:B------:R-:W-:-:S00]  /*0590*/  NOP ;  /* 0x0000000000007918 */ /* 0x000fc00000000000 */
[----:B------:R-:W-:-:S00]  /*05a0*/  NOP ;  /* 0x0000000000007918 */ /* 0x000fc00000000000 */
[----:B------:R-:W-:-:S00]  /*05b0*/  NOP ;  /* 0x0000000000007918 */ /* 0x000fc00000000000 */
[----:B------:R-:W-:-:S00]  /*05c0*/  NOP ;  /* 0x0000000000007918 */ /* 0x000fc00000000000 */
[----:B------:R-:W-:-:S00]  /*05d0*/  NOP ;  /* 0x0000000000007918 */ /* 0x000fc00000000000 */
[----:B------:R-:W-:-:S00]  /*05e0*/  NOP ;  /* 0x0000000000007918 */ /* 0x000fc00000000000 */
[----:B------:R-:W-:-:S00]  /*05f0*/  NOP ;  /* 0x0000000000007918 */ /* 0x000fc00000000000 */
.L_x_7:


//--------------------- .text._Z12gInitVectorsPdS_ --------------------------
	.section	.text._Z12gInitVectorsPdS_,"ax",@progbits
	.align	128
        .global         _Z12gInitVectorsPdS_
        .type           _Z12gInitVectorsPdS_,@function
        .size           _Z12gInitVectorsPdS_,(.L_x_8 - _Z12gInitVectorsPdS_)
        .other          _Z12gInitVectorsPdS_,@"STO_CUDA_ENTRY STV_DEFAULT"
_Z12gInitVectorsPdS_:
.text._Z12gInitVectorsPdS_:
[----:B------:R-:W-:Y:S08]  /*0000*/  LDC R1, c[0x0][0x37c] ;  /* 0x0000df00ff017b82 */ /* 0x000ff00000000800 */
[----:B------:R-:W0:Y:S01]  /*0010*/  LDC.64 R2, c[0x0][0x380] ;  /* 0x0000e000ff027b82 */ /* 0x000e220000000a00 */
[----:B------:R-:W-:Y:S01]  /*0020*/  HFMA2 R23, -RZ, RZ, 0, 0 ;  /* 0x00000000ff177431 */ /* 0x000fe200000001ff */
[----:B------:R-:W-:Y:S01]  /*0030*/  CS2R R6, SRZ ;  /* 0x0000000000067805 */ /* 0x000fe2000001ff00 */
[----:B------:R-:W1:Y:S05]  /*0040*/  LDCU.64 UR4, c[0x0][0x358] ;  /* 0x00006b00ff0477ac */ /* 0x000e6a0008000a00 */
[----:B------:R-:W2:Y:S02]  /*0050*/  LDC.64 R4, c[0x0][0x388] ;  /* 0x0000e200ff047b82 */ /* 0x000ea40000000a00 */
.L_x_5:
[C---:B--2---:R-:W-:Y:S01]  /*0060*/  IADD3 R26, PT, PT, R23.reuse, 0x1, RZ ;  /* 0x00000001171a7810 */ /* 0x044fe20007ffe0ff */
[C---:B------:R-:W-:Y:S01]  /*0070*/  VIADD R20, R23.reuse, 0x2 ;  /* 0x0000000217147836 */ /* 0x040fe20000000000 */
[C---:B------:R-:W-:Y:S01]  /*0080*/  IADD3 R24, PT, PT, R23.reuse, 0x3, RZ ;  /* 0x0000000317187810 */ /* 0x040fe20007ffe0ff */
[C---:B------:R-:W-:Y:S01]  /*0090*/  VIADD R28, R23.reuse, 0x4 ;  /* 0x00000004171c7836 */ /* 0x040fe20000000000 */
[C---:B------:R-:W-:Y:S01]  /*00a0*/  IADD3 R8, PT, PT, R23.reuse, 0x5, RZ ;  /* 0x0000000517087810 */ /* 0x040fe20007ffe0ff */
[C---:B------:R-:W-:Y:S01]  /*00b0*/  VIADD R10, R23.reuse, 0x6 ;  /* 0x00000006170a7836 */ /* 0x040fe20000000000 */
[----:B------:R-:W3:Y:S01]  /*00c0*/  I2F.F64.U32 R26, R26 ;  /* 0x0000001a001a7312 */ /* 0x000ee20000201800 */
[C---:B0-----:R-:W-:Y:S01]  /*00d0*/  IMAD.WIDE.U32 R12, R23.reuse, 0x8, R2 ;  /* 0x00000008170c7825 */ /* 0x041fe200078e0002 */
[C---:B------:R-:W-:Y:S02]  /*00e0*/  IADD3 R16, PT, PT, R23.reuse, 0x7, RZ ;  /* 0x0000000717107810 */ /* 0x040fe40007ffe0ff */
[C---:B------:R-:W-:Y:S01]  /*00f0*/  IADD3 R0, PT, PT, R23.reuse, 0x9, RZ ;  /* 0x0000000917007810 */ /* 0x040fe20007ffe0ff */
[C---:B--2---:R-:W-:Y:S01]  /*0100*/  IMAD.WIDE.U32 R14, R23.reuse, 0x8, R4 ;  /* 0x00000008170e7825 */ /* 0x044fe200078e0004 */
[----:B-1----:R-:W-:Y:S02]  /*0110*/  STG.E.64 desc[UR4][R12.64], R6 ;  /* 0x000000060c007986 */ /* 0x002fe4000c101b04 */
[----:B------:R-:W0:Y:S01]  /*0120*/  I2F.F64.U32 R20, R20 ;  /* 0x0000001400147312 */ /* 0x000e220000201800 */
[C---:B------:R-:W-:Y:S01]  /*0130*/  VIADD R18, R23.reuse, 0x8 ;  /* 0x0000000817127836 */ /* 0x040fe20000000000 */
[----:B------:R1:W-:Y:S01]  /*0140*/  STG.E.64 desc[UR4][R14.64], R6 ;  /* 0x000000060e007986 */ /* 0x0003e2000c101b04 */
[----:B------:R-:W-:-:S03]  /*0150*/  VIADD R22, R23, 0xa ;  /* 0x0000000a17167836 */ /* 0x000fc60000000000 */
[----:B---3--:R-:W-:Y:S02]  /*0160*/  STG.E.64 desc[UR4][R12.64+0x8], R26 ;  /* 0x0000081a0c007986 */ /* 0x008fe4000c101b04 */
[----:B------:R-:W2:Y:S02]  /*0170*/  I2F.F64.U32 R24, R24 ;  /* 0x0000001800187312 */ /* 0x000ea40000201800 */
[----:B------:R3:W-:Y:S04]  /*0180*/  STG.E.64 desc[UR4][R14.64+0x8], R26 ;  /* 0x0000081a0e007986 */ /* 0x0007e8000c101b04 */
[----:B0-----:R-:W-:Y:S02]  /*0190*/  STG.E.64 desc[UR4][R12.64+0x10], R20 ;  /* 0x000010140c007986 */ /* 0x001fe4000c101b04 */
[----:B------:R-:W0:Y:S01]  /*01a0*/  I2F.F64.U32 R28, R28 ;  /* 0x0000001c001c7312 */ /* 0x000e220000201800 */
[----:B-1----:R-:W-:Y:S01]  /*01b0*/  DADD R6, R6, 16 ;  /* 0x4030000006067429 */ /* 0x002fe20000000000 */
[----:B------:R1:W-:Y:S04]  /*01c0*/  STG.E.64 desc[UR4][R14.64+0x10], R20 ;  /* 0x000010140e007986 */ /* 0x0003e8000c101b04 */
[----:B--2---:R-:W-:Y:S02]  /*01d0*/  STG.E.64 desc[UR4][R12.64+0x18], R24 ;  /* 0x000018180c007986 */ /* 0x004fe4000c101b04 */
[----:B------:R-:W2:Y:S01]  /*01e0*/  I2F.F64.U32 R8, R8 ;  /* 0x0000000800087312 */ /* 0x000ea20000201800 */
[C---:B---3--:R-:W-:Y:S01]  /*01f0*/  IADD3 R26, PT, PT, R23.reuse, 0xb, RZ ;  /* 0x0000000b171a7810 */ /* 0x048fe20007ffe0ff */
[----:B------:R3:W-:Y:S04]  /*0200*/  STG.E.64 desc[UR4][R14.64+0x18], R24 ;  /* 0x000018180e007986 */ /* 0x0007e8000c101b04 */
[----:B0-----:R-:W-:Y:S02]  /*0210*/  STG.E.64 desc[UR4][R12.64+0x20], R28 ;  /* 0x0000201c0c007986 */ /* 0x001fe4000c101b04 */
[----:B------:R-:W0:Y:S02]  /*0220*/  I2F.F64.U32 R10, R10 ;  /* 0x0000000a000a7312 */ /* 0x000e240000201800 */
[----:B------:R-:W-:Y:S04]  /*0230*/  STG.E.64 desc[UR4][R14.64+0x20], R28 ;  /* 0x0000201c0e007986 */ /* 0x000fe8000c101b04 */
[----:B--2---:R-:W-:Y:S02]  /*0240*/  STG.E.64 desc[UR4][R12.64+0x28], R8 ;  /* 0x000028080c007986 */ /* 0x004fe4000c101b04 */
[----:B------:R-:W2:Y:S02]  /*0250*/  I2F.F64.U32 R16, R16 ;  /* 0x0000001000107312 */ /* 0x000ea40000201800 */
[----:B------:R4:W-:Y:S04]  /*0260*/  STG.E.64 desc[UR4][R14.64+0x28], R8 ;  /* 0x000028080e007986 */ /* 0x0009e8000c101b04 */
[----:B0-----:R-:W-:Y:S02]  /*0270*/  STG.E.64 desc[UR4][R12.64+0x30], R10 ;  /* 0x0000300a0c007986 */ /* 0x001fe4000c101b04 */
[----:B-1----:R0:W-:Y:S02]  /*0280*/  I2F.F64.U32 R20, R0 ;  /* 0x0000000000147312 */ /* 0x0021e40000201800 */
[----:B------:R1:W-:Y:S04]  /*0290*/  STG.E.64 desc[UR4][R14.64+0x30], R10 ;  /* 0x0000300a0e007986 */ /* 0x0003e8000c101b04 */
[----:B--2---:R-:W-:Y:S02]  /*02a0*/  STG.E.64 desc[UR4][R12.64+0x38], R16 ;  /* 0x000038100c007986 */ /* 0x004fe4000c101b04 */
[----:B------:R-:W2:Y:S01]  /*02b0*/  I2F.F64.U32 R18, R18 ;  /* 0x0000001200127312 */ /* 0x000ea20000201800 */
[C---:B0-----:R-:W-:Y:S01]  /*02c0*/  VIADD R0, R23.reuse, 0xc ;  /* 0x0000000c17007836 */ /* 0x041fe20000000000 */
[----:B------:R0:W-:Y:S06]  /*02d0*/  STG.E.64 desc[UR4][R14.64+0x38], R16 ;  /* 0x000038100e007986 */ /* 0x0001ec000c101b04 */
[----:B---3--:R3:W5:Y:S01]  /*02e0*/  I2F.F64.U32 R24, R22 ;  /* 0x0000001600187312 */ /* 0x0087620000201800 */
[----:B--2---:R2:W-:Y:S07]  /*02f0*/  STG.E.64 desc[UR4][R12.64+0x40], R18 ;  /* 0x000040120c007986 */ /* 0x0045ee000c101b04 */
[----:B----4-:R4:W-:Y:S01]  /*0300*/  I2F.F64.U32 R8, R0 ;  /* 0x0000000000087312 */ /* 0x0109e20000201800 */
[C---:B---3--:R-:W-:Y:S01]  /*0310*/  IADD3 R22, PT, PT, R23.reuse, 0xd, RZ ;  /* 0x0000000d17167810 */ /* 0x048fe20007ffe0ff */
[----:B------:R2:W-:Y:S04]  /*0320*/  STG.E.64 desc[UR4][R14.64+0x40], R18 ;  /* 0x000040120e007986 */ /* 0x0005e8000c101b04 */
[----:B------:R2:W-:Y:S01]  /*0330*/  STG.E.64 desc[UR4][R12.64+0x48], R20 ;  /* 0x000048140c007986 */ /* 0x0005e2000c101b04 */
[C---:B----4-:R-:W-:Y:S01]  /*0340*/  VIADD R0, R23.reuse, 0xe ;  /* 0x0000000e17007836 */ /* 0x050fe20000000000 */
[----:B------:R-:W3:Y:S02]  /*0350*/  I2F.F64.U32 R26, R26 ;  /* 0x0000001a001a7312 */ /* 0x000ee40000201800 */
[----:B------:R2:W-:Y:S04]  /*0360*/  STG.E.64 desc[UR4][R14.64+0x48], R20 ;  /* 0x000048140e007986 */ /* 0x0005e8000c101b04 */
[----:B-----5:R2:W-:Y:S02]  /*0370*/  STG.E.64 desc[UR4][R12.64+0x50], R24 ;  /* 0x000050180c007986 */ /* 0x0205e4000c101b04 */
[----:B-1----:R1:W-:Y:S02]  /*0380*/  I2F.F64.U32 R10, R0 ;  /* 0x00000000000a7312 */ /* 0x0023e40000201800 */
[----:B------:R2:W-:Y:S04]  /*0390*/  STG.E.64 desc[UR4][R14.64+0x50], R24 ;  /* 0x000050180e007986 */ /* 0x0005e8000c101b04 */
[----:B---3--:R2:W-:Y:S02]  /*03a0*/  STG.E.64 desc[UR4][R12.64+0x58], R26 ;  /* 0x0000581a0c007986 */ /* 0x0085e4000c101b04 */
[----:B------:R-:W3:Y:S01]  /*03b0*/  I2F.F64.U32 R28, R22 ;  /* 0x00000016001c7312 */ /* 0x000ee20000201800 */
[C---:B-1----:R-:W-:Y:S01]  /*03c0*/  IADD3 R0, PT, PT, R23.reuse, 0xf, RZ ;  /* 0x0000000f17007810 */ /* 0x042fe20007ffe0ff */
[----:B------:R-:W-:Y:S01]  /*03d0*/  VIADD R23, R23, 0x10 ;  /* 0x0000001017177836 */ /* 0x000fe20000000000 */
[----:B------:R2:W-:Y:S04]  /*03e0*/  STG.E.64 desc[UR4][R14.64+0x58], R26 ;  /* 0x0000581a0e007986 */ /* 0x0005e8000c101b04 */
[----:B------:R-:W-:Y:S01]  /*03f0*/  ISETP.NE.AND P0, PT, R23, 0x100000, PT ;  /* 0x001000001700780c */ /* 0x000fe20003f05270 */
[----:B0-----:R-:W0:Y:S01]  /*0400*/  I2F.F64.U32 R16, R0 ;  /* 0x0000000000107312 */ /* 0x001e220000201800 */
[----:B------:R2:W-:Y:S04]  /*0410*/  STG.E.64 desc[UR4][R12.64+0x60], R8 ;  /* 0x000060080c007986 */ /* 0x0005e8000c101b04 */
[----:B------:R2:W-:Y:S04]  /*0420*/  STG.E.64 desc[UR4][R14.64+0x60], R8 ;  /* 0x000060080e007986 */ /* 0x0005e8000c101b04 */
[----:B---3--:R2:W-:Y:S04]  /*0430*/  STG.E.64 desc[UR4][R12.64+0x68], R28 ;  /* 0x0000681c0c007986 */ /* 0x0085e8000c101b04 */
[----:B------:R2:W-:Y:S04]  /*0440*/  STG.E.64 desc[UR4][R14.64+0x68], R28 ;  /* 0x0000681c0e007986 */ /* 0x0005e8000c101b04 */
[----:B------:R2:W-:Y:S04]  /*0450*/  STG.E.64 desc[UR4][R12.64+0x70], R10 ;  /* 0x0000700a0c007986 */ /* 0x0005e8000c101b04 */
[----:B------:R2:W-:Y:S04]  /*0460*/  STG.E.64 desc[UR4][R14.64+0x70], R10 ;  /* 0x0000700a0e007986 */ /* 0x0005e8000c101b04 */
[----:B0-----:R2:W-:Y:S04]  /*0470*/  STG.E.64 desc[UR4][R12.64+0x78], R16 ;  /* 0x000078100c007986 */ /* 0x0015e8000c101b04 */
[----:B------:R2:W-:Y:S01]  /*0480*/  STG.E.64 desc[UR4][R14.64+0x78], R16 ;  /* 0x000078100e007986 */ /* 0x0005e2000c101b04 */
[----:B------:R-:W-:Y:S05]  /*0490*/  @P0 BRA `(.L_x_5) ;  /* 0xfffffff800f00947 */ /* 0x000fea000383ffff */
[----:B------:R-:W-:Y:S05]  /*04a0*/  EXIT ;  /* 0x000000000000794d */ /* 0x000fea0003800000 */
.L_x_6:
        /* <DEDUP_REMOVED lines=13> */
.L_x_8:


//--------------------- .nv.shared.reserved.0     --------------------------
	.section	.nv.shared.reserved.0,"aw",@nobits
	.weak		__nv_reservedSMEM_offset_0_alias
	.size		__nv_reservedSMEM_offset_0_alias, 0, 64
	.other		__nv_reservedSMEM_offset_0_alias,@"STO_CUDA_RESERVED_SHARED STV_DEFAULT"
__nv_reservedSMEM_offset_0_alias:
	.zero		0
	.zero		64


//--------------------- .nv.constant0._Z15gVectorAdditionPdS_S_i --------------------------
	.section	.nv.constant0._Z15gVectorAdditionPdS_S_i,"a",@progbits
	.sectionflags	@""
	.align	4
.nv.constant0._Z15gVectorAdditionPdS_S_i:
	.zero		924


//--------------------- .nv.constant0._Z12gInitVectorsPdS_ --------------------------
	.section	.nv.constant0._Z12gInitVectorsPdS_,"a",@progbits
	.sectionflags	@""
	.align	4
.nv.constant0._Z12gInitVectorsPdS_:
	.zero		912


//--------------------- SYMBOLS --------------------------

	.type		.nv.reservedSmem.offset0,@object
	.size		.nv.reservedSmem.offset0,0x4
